//
// Generated by NVIDIA NVVM Compiler
//
// Compiler Build ID: CL-36424714
// Cuda compilation tools, release 13.0, V13.0.88
// Based on NVVM 20.0.0
//

.version 9.0
.target sm_100
.address_size 64

	// .globl	_Z11add_vectorsPKfPfS1_i

.visible .entry _Z11add_vectorsPKfPfS1_i(
	.param .u64 .ptr .align 1 _Z11add_vectorsPKfPfS1_i_param_0,
	.param .u64 .ptr .align 1 _Z11add_vectorsPKfPfS1_i_param_1,
	.param .u64 .ptr .align 1 _Z11add_vectorsPKfPfS1_i_param_2,
	.param .u32 _Z11add_vectorsPKfPfS1_i_param_3
)
{
	.reg .pred 	%p<2>;
	.reg .b32 	%r<6>;
	.reg .b32 	%f<4>;
	.reg .b64 	%rd<11>;

	ld.param.u64 	%rd1, [_Z11add_vectorsPKfPfS1_i_param_0];
	ld.param.u64 	%rd2, [_Z11add_vectorsPKfPfS1_i_param_1];
	ld.param.u64 	%rd3, [_Z11add_vectorsPKfPfS1_i_param_2];
	ld.param.u32 	%r2, [_Z11add_vectorsPKfPfS1_i_param_3];
	mov.u32 	%r3, %ctaid.x;
	mov.u32 	%r4, %ntid.x;
	mov.u32 	%r5, %tid.x;
	mad.lo.s32 	%r1, %r3, %r4, %r5;
	setp.ge.s32 	%p1, %r1, %r2;
	@%p1 bra 	$L__BB0_2;
	cvta.to.global.u64 	%rd4, %rd1;
	cvta.to.global.u64 	%rd5, %rd2;
	cvta.to.global.u64 	%rd6, %rd3;
	mul.wide.s32 	%rd7, %r1, 4;
	add.s64 	%rd8, %rd4, %rd7;
	ld.global.f32 	%f1, [%rd8];
	add.s64 	%rd9, %rd5, %rd7;
	ld.global.f32 	%f2, [%rd9];
	add.f32 	%f3, %f1, %f2;
	add.s64 	%rd10, %rd6, %rd7;
	st.global.f32 	[%rd10], %f3;
$L__BB0_2:
	ret;

}


// ===== COMPILED SASS (sm_100) =====

	.target	sm_100

	.elftype	@"ET_EXEC"


//--------------------- .note.nv.tkinfo           --------------------------
	.section	.note.nv.tkinfo,"",@"SHT_NOTE"
	.sectionflags	@"SHF_NOTE_NV_TKINFO"
	.tkinfo
        /*0018*/ 	.word	0x00000002
        /*0030*/ 	.string	""
        /*0030*/ 	.string	"ptxas"
        /*0030*/ 	.string	"Cuda compilation tools, release 13.0, V13.0.88"
        /*0030*/ 	.string	"Build cuda_13.0.r13.0/compiler.36424714_0"
        /*0030*/ 	.string	"-arch sm_100 -m 64 "



//--------------------- .note.nv.cuinfo           --------------------------
	.section	.note.nv.cuinfo,"",@"SHT_NOTE"
	.sectionflags	@"SHF_NOTE_NV_CUINFO"
        /*0018*/ 	.short	0x0002
        /*001a*/ 	.short	0x0064
        /*001c*/ 	.short	0x0082
	.zero		2


//--------------------- .nv.info                  --------------------------
	.section	.nv.info,"",@"SHT_CUDA_INFO"
	.align	4


	//----- nvinfo : EIATTR_REGCOUNT
	.align		4
        /*0000*/ 	.byte	0x04, 0x2f
        /*0002*/ 	.short	(.L_1 - .L_0)
	.align		4
.L_0:
        /*0004*/ 	.word	index@(_Z11add_vectorsPKfPfS1_i)
        /*0008*/ 	.word	0x0000000c


	//----- nvinfo : EIATTR_FRAME_SIZE
	.align		4
.L_1:
        /*000c*/ 	.byte	0x04, 0x11
        /*000e*/ 	.short	(.L_3 - .L_2)
	.align		4
.L_2:
        /*0010*/ 	.word	index@(_Z11add_vectorsPKfPfS1_i)
        /*0014*/ 	.word	0x00000000


	//----- nvinfo : EIATTR_MIN_STACK_SIZE
	.align		4
.L_3:
        /*0018*/ 	.byte	0x04, 0x12
        /*001a*/ 	.short	(.L_5 - .L_4)
	.align		4
.L_4:
        /*001c*/ 	.word	index@(_Z11add_vectorsPKfPfS1_i)
        /*0020*/ 	.word	0x00000000
.L_5:


//--------------------- .nv.compat                --------------------------
	.section	.nv.compat,"",@"SHT_CUDA_COMPAT_INFO"
	.align	4
        /*0000*/ 	.byte	0x02, 0x09, 0x00, 0x00, 0x02, 0x02, 0x01, 0x00, 0x02, 0x05, 0x05, 0x00, 0x03, 0x07, 0x01, 0x01
        /*0010*/ 	.byte	0x02, 0x03, 0x00, 0x00, 0x02, 0x06, 0x01, 0x00, 0x04, 0x0b, 0x08, 0x00, 0x09, 0x00, 0x00, 0x00
        /*0020*/ 	.byte	0x00, 0x00, 0x00, 0x00


//--------------------- .nv.info._Z11add_vectorsPKfPfS1_i --------------------------
	.section	.nv.info._Z11add_vectorsPKfPfS1_i,"",@"SHT_CUDA_INFO"
	.sectionflags	@""
	.align	4


	//----- nvinfo : EIATTR_CUDA_API_VERSION
	.align		4
        /*0000*/ 	.byte	0x04, 0x37
        /*0002*/ 	.short	(.L_7 - .L_6)
.L_6:
        /*0004*/ 	.word	0x00000082


	//----- nvinfo : EIATTR_KPARAM_INFO
	.align		4
.L_7:
        /*0008*/ 	.byte	0x04, 0x17
        /*000a*/ 	.short	(.L_9 - .L_8)
.L_8:
        /*000c*/ 	.word	0x00000000
        /*0010*/ 	.short	0x0003
        /*0012*/ 	.short	0x0018
        /*0014*/ 	.byte	0x00, 0xf0, 0x11, 0x00


	//----- nvinfo : EIATTR_KPARAM_INFO
	.align		4
.L_9:
        /*0018*/ 	.byte	0x04, 0x17
        /*001a*/ 	.short	(.L_11 - .L_10)
.L_10:
        /*001c*/ 	.word	0x00000000
        /*0020*/ 	.short	0x0002
        /*0022*/ 	.short	0x0010
        /*0024*/ 	.byte	0x00, 0xf5, 0x21, 0x00


	//----- nvinfo : EIATTR_KPARAM_INFO
	.align		4
.L_11:
        /*0028*/ 	.byte	0x04, 0x17
        /*002a*/ 	.short	(.L_13 - .L_12)
.L_12:
        /*002c*/ 	.word	0x00000000
        /*0030*/ 	.short	0x0001
        /*0032*/ 	.short	0x0008
        /*0034*/ 	.byte	0x00, 0xf5, 0x21, 0x00


	//----- nvinfo : EIATTR_KPARAM_INFO
	.align		4
.L_13:
        /*0038*/ 	.byte	0x04, 0x17
        /*003a*/ 	.short	(.L_15 - .L_14)
.L_14:
        /*003c*/ 	.word	0x00000000
        /*0040*/ 	.short	0x0000
        /*0042*/ 	.short	0x0000
        /*0044*/ 	.byte	0x00, 0xf5, 0x21, 0x00


	//----- nvinfo : EIATTR_SPARSE_MMA_MASK
	.align		4
.L_15:
        /*0048*/ 	.byte	0x03, 0x50
        /*004a*/ 	.short	0x0000


	//----- nvinfo : EIATTR_MAXREG_COUNT
	.align		4
        /*004c*/ 	.byte	0x03, 0x1b
        /*004e*/ 	.short	0x00ff


	//----- nvinfo : EIATTR_MERCURY_ISA_VERSION
	.align		4
        /*0050*/ 	.byte	0x03, 0x5f
        /*0052*/ 	.short	0x0101


	//----- nvinfo : EIATTR_VRC_CTA_INIT_COUNT
	.align		4
        /*0054*/ 	.byte	0x02, 0x4a
	.zero		1
	.zero		1


	//----- nvinfo : EIATTR_EXIT_INSTR_OFFSETS
	.align		4
        /*0058*/ 	.byte	0x04, 0x1c
        /*005a*/ 	.short	(.L_17 - .L_16)


	//   ....[0]....
.L_16:
        /*005c*/ 	.word	0x00000070


	//   ....[1]....
        /*0060*/ 	.word	0x00000130


	//----- nvinfo : EIATTR_CBANK_PARAM_SIZE
	.align		4
.L_17:
        /*0064*/ 	.byte	0x03, 0x19
        /*0066*/ 	.short	0x001c


	//----- nvinfo : EIATTR_PARAM_CBANK
	.align		4
        /*0068*/ 	.byte	0x04, 0x0a
        /*006a*/ 	.short	(.L_19 - .L_18)
	.align		4
.L_18:
        /*006c*/ 	.word	index@(.nv.constant0._Z11add_vectorsPKfPfS1_i)
        /*0070*/ 	.short	0x0380
        /*0072*/ 	.short	0x001c


	//----- nvinfo : EIATTR_SW_WAR
	.align		4
.L_19:
        /*0074*/ 	.byte	0x04, 0x36
        /*0076*/ 	.short	(.L_21 - .L_20)
.L_20:
        /*0078*/ 	.word	0x00000008
.L_21:


//--------------------- .nv.callgraph             --------------------------
	.section	.nv.callgraph,"",@"SHT_CUDA_CALLGRAPH"
	.align	4
	.sectionentsize	8
	.align		4
        /*0000*/ 	.word	0x00000000
	.align		4
        /*0004*/ 	.word	0xffffffff
	.align		4
        /*0008*/ 	.word	0x00000000
	.align		4
        /*000c*/ 	.word	0xfffffffe
	.align		4
        /*0010*/ 	.word	0x00000000
	.align		4
        /*0014*/ 	.word	0xfffffffd
	.align		4
        /*0018*/ 	.word	0x00000000
	.align		4
        /*001c*/ 	.word	0xfffffffc


//--------------------- .text._Z11add_vectorsPKfPfS1_i --------------------------
	.section	.text._Z11add_vectorsPKfPfS1_i,"ax",@progbits
	.align	128
        .global         _Z11add_vectorsPKfPfS1_i
        .type           _Z11add_vectorsPKfPfS1_i,@function
        .size           _Z11add_vectorsPKfPfS1_i,(.L_x_1 - _Z11add_vectorsPKfPfS1_i)
        .other          _Z11add_vectorsPKfPfS1_i,@"STO_CUDA_ENTRY STV_DEFAULT"
_Z11add_vectorsPKfPfS1_i:
.text._Z11add_vectorsPKfPfS1_i:
[----:B------:R-:W-:Y:S01]  /*0000*/  LDC R1, c[0x0][0x37c] ;  /* 0x0000df00ff017b82 */ /* 0x000fe20000000800 */
[----:B------:R-:W0:Y:S07]  /*0010*/  S2R R0, SR_TID.X ;  /* 0x0000000000007919 */ /* 0x000e2e0000002100 */
[----:B------:R-:W0:Y:S01]  /*0020*/  S2UR UR4, SR_CTAID.X ;  /* 0x00000000000479c3 */ /* 0x000e220000002500 */
[----:B------:R-:W1:Y:S07]  /*0030*/  LDCU UR5, c[0x0][0x398] ;  /* 0x00007300ff0577ac */ /* 0x000e6e0008000800 */
[----:B------:R-:W0:Y:S02]  /*0040*/  LDC R9, c[0x0][0x360] ;  /* 0x0000d800ff097b82 */ /* 0x000e240000000800 */
[----:B0-----:R-:W-:-:S05]  /*0050*/  IMAD R9, R9, UR4, R0 ;  /* 0x0000000409097c24 */ /* 0x001fca000f8e0200 */
[----:B-1----:R-:W-:-:S13]  /*0060*/  ISETP.GE.AND P0, PT, R9, UR5, PT ;  /* 0x0000000509007c0c */ /* 0x002fda000bf06270 */
[----:B------:R-:W-:Y:S05]  /*0070*/  @P0 EXIT ;  /* 0x000000000000094d */ /* 0x000fea0003800000 */
[----:B------:R-:W0:Y:S01]  /*0080*/  LDC.64 R2, c[0x0][0x380] ;  /* 0x0000e000ff027b82 */ /* 0x000e220000000a00 */
[----:B------:R-:W1:Y:S07]  /*0090*/  LDCU.64 UR4, c[0x0][0x358] ;  /* 0x00006b00ff0477ac */ /* 0x000e6e0008000a00 */
[----:B------:R-:W2:Y:S08]  /*00a0*/  LDC.64 R4, c[0x0][0x388] ;  /* 0x0000e200ff047b82 */ /* 0x000eb00000000a00 */
[----:B------:R-:W3:Y:S01]  /*00b0*/  LDC.64 R6, c[0x0][0x390] ;  /* 0x0000e400ff067b82 */ /* 0x000ee20000000a00 */
[----:B0-----:R-:W-:-:S06]  /*00c0*/  IMAD.WIDE R2, R9, 0x4, R2 ;  /* 0x0000000409027825 */ /* 0x001fcc00078e0202 */
[----:B-1----:R-:W4:Y:S01]  /*00d0*/  LDG.E R2, desc[UR4][R2.64] ;  /* 0x0000000402027981 */ /* 0x002f22000c1e1900 */
[----:B--2---:R-:W-:-:S06]  /*00e0*/  IMAD.WIDE R4, R9, 0x4, R4 ;  /* 0x0000000409047825 */ /* 0x004fcc00078e0204 */
[----:B------:R-:W4:Y:S01]  /*00f0*/  LDG.E R5, desc[UR4][R4.64] ;  /* 0x0000000404057981 */ /* 0x000f22000c1e1900 */
[----:B---3--:R-:W-:-:S04]  /*0100*/  IMAD.WIDE R6, R9, 0x4, R6 ;  /* 0x0000000409067825 */ /* 0x008fc800078e0206 */
[----:B----4-:R-:W-:-:S05]  /*0110*/  FADD R9, R2, R5 ;  /* 0x0000000502097221 */ /* 0x010fca0000000000 */
[----:B------:R-:W-:Y:S01]  /*0120*/  STG.E desc[UR4][R6.64], R9 ;  /* 0x0000000906007986 */ /* 0x000fe2000c101904 */
[----:B------:R-:W-:Y:S05]  /*0130*/  EXIT ;  /* 0x000000000000794d */ /* 0x000fea0003800000 */
.L_x_0:
[----:B------:R-:W-:-:S00]  /*0140*/  BRA `(.L_x_0) ;  /* 0xfffffffc00fc7947 */ /* 0x000fc0000383ffff */
[----:B------:R-:W-:-:S00]  /*0150*/  NOP ;  /* 0x0000000000007918 */ /* 0x000fc00000000000 */
        /* <DEDUP_REMOVED lines=10> */
.L_x_1:


//--------------------- .nv.shared.reserved.0     --------------------------
	.section	.nv.shared.reserved.0,"aw",@nobits
	.weak		__nv_reservedSMEM_offset_0_alias
	.size		__nv_reservedSMEM_offset_0_alias, 0, 64
	.other		__nv_reservedSMEM_offset_0_alias,@"STO_CUDA_RESERVED_SHARED STV_DEFAULT"
__nv_reservedSMEM_offset_0_alias:
	.zero		0
	.zero		64


//--------------------- .nv.constant0._Z11add_vectorsPKfPfS1_i --------------------------
	.section	.nv.constant0._Z11add_vectorsPKfPfS1_i,"a",@progbits
	.sectionflags	@""
	.align	4
.nv.constant0._Z11add_vectorsPKfPfS1_i:
	.zero		924


//--------------------- SYMBOLS --------------------------

	.type		.nv.reservedSmem.offset0,@object
	.size		.nv.reservedSmem.offset0,0x4
